//
// Generated by NVIDIA NVVM Compiler
//
// Compiler Build ID: CL-36424714
// Cuda compilation tools, release 13.0, V13.0.88
// Based on NVVM 20.0.0
//

.version 9.0
.target sm_100
.address_size 64

	// .globl	_Z16parallel_scan_v3PiS_i
.extern .shared .align 16 .b8 temp[];

.visible .entry _Z16parallel_scan_v3PiS_i(
	.param .u64 .ptr .align 1 _Z16parallel_scan_v3PiS_i_param_0,
	.param .u64 .ptr .align 1 _Z16parallel_scan_v3PiS_i_param_1,
	.param .u32 _Z16parallel_scan_v3PiS_i_param_2
)
{
	.reg .pred 	%p<8>;
	.reg .b32 	%r<80>;
	.reg .b64 	%rd<13>;

	ld.param.u64 	%rd1, [_Z16parallel_scan_v3PiS_i_param_0];
	ld.param.u64 	%rd2, [_Z16parallel_scan_v3PiS_i_param_1];
	ld.param.u32 	%r17, [_Z16parallel_scan_v3PiS_i_param_2];
	cvta.to.global.u64 	%rd3, %rd2;
	mov.u32 	%r1, %tid.x;
	shr.u32 	%r19, %r17, 31;
	add.s32 	%r20, %r17, %r19;
	shr.s32 	%r2, %r20, 1;
	add.s32 	%r21, %r2, %r1;
	add.s32 	%r22, %r21, 16;
	shr.s32 	%r23, %r21, %r22;
	shr.s32 	%r24, %r23, 8;
	mul.wide.u32 	%rd4, %r1, 4;
	add.s64 	%rd5, %rd3, %rd4;
	ld.global.u32 	%r25, [%rd5];
	shl.b32 	%r26, %r1, 2;
	mov.u32 	%r27, temp;
	add.s32 	%r3, %r27, %r26;
	st.shared.u32 	[%r3], %r25;
	mul.wide.s32 	%rd6, %r2, 4;
	add.s64 	%rd7, %rd5, %rd6;
	ld.global.u32 	%r28, [%rd7];
	add.s32 	%r29, %r24, %r21;
	shl.b32 	%r30, %r29, 2;
	add.s32 	%r4, %r27, %r30;
	st.shared.u32 	[%r4], %r28;
	shr.s32 	%r75, %r17, 1;
	setp.lt.s32 	%p1, %r75, 1;
	mov.b32 	%r77, 1;
	@%p1 bra 	$L__BB0_5;
	shl.b32 	%r32, %r1, 1;
	or.b32  	%r6, %r32, 1;
	mov.b32 	%r77, 1;
$L__BB0_2:
	bar.sync 	0;
	setp.ge.s32 	%p2, %r1, %r75;
	@%p2 bra 	$L__BB0_4;
	mul.lo.s32 	%r33, %r77, %r6;
	add.s32 	%r34, %r33, -1;
	add.s32 	%r35, %r33, %r77;
	add.s32 	%r36, %r34, %r77;
	add.s32 	%r37, %r33, 15;
	shr.s32 	%r38, %r34, %r37;
	shr.s32 	%r39, %r38, 8;
	add.s32 	%r40, %r39, %r33;
	add.s32 	%r41, %r36, 16;
	shr.s32 	%r42, %r36, %r41;
	shr.s32 	%r43, %r42, 8;
	add.s32 	%r44, %r43, %r35;
	shl.b32 	%r45, %r40, 2;
	add.s32 	%r47, %r27, %r45;
	ld.shared.u32 	%r48, [%r47+-4];
	shl.b32 	%r49, %r44, 2;
	add.s32 	%r50, %r27, %r49;
	ld.shared.u32 	%r51, [%r50+-4];
	add.s32 	%r52, %r51, %r48;
	st.shared.u32 	[%r50+-4], %r52;
$L__BB0_4:
	shl.b32 	%r77, %r77, 1;
	shr.u32 	%r10, %r75, 1;
	setp.gt.u32 	%p3, %r75, 1;
	mov.u32 	%r75, %r10;
	@%p3 bra 	$L__BB0_2;
$L__BB0_5:
	setp.ne.s32 	%p4, %r1, 0;
	@%p4 bra 	$L__BB0_7;
	add.s32 	%r53, %r17, -1;
	add.s32 	%r54, %r17, 15;
	shr.s32 	%r55, %r53, %r54;
	shr.s32 	%r56, %r55, 8;
	add.s32 	%r57, %r56, %r17;
	shl.b32 	%r58, %r57, 2;
	add.s32 	%r60, %r27, %r58;
	mov.b32 	%r61, 0;
	st.shared.u32 	[%r60+-4], %r61;
$L__BB0_7:
	setp.lt.s32 	%p5, %r17, 2;
	@%p5 bra 	$L__BB0_12;
	shl.b32 	%r63, %r1, 1;
	or.b32  	%r12, %r63, 1;
	mov.b32 	%r78, 1;
$L__BB0_9:
	shr.u32 	%r77, %r77, 1;
	bar.sync 	0;
	setp.ge.u32 	%p6, %r1, %r78;
	@%p6 bra 	$L__BB0_11;
	mul.lo.s32 	%r64, %r77, %r12;
	shl.b32 	%r65, %r64, 2;
	add.s32 	%r67, %r27, %r65;
	ld.shared.u32 	%r68, [%r67+-4];
	shl.b32 	%r69, %r77, 2;
	add.s32 	%r70, %r67, %r69;
	ld.shared.u32 	%r71, [%r70+-4];
	st.shared.u32 	[%r67+-4], %r71;
	add.s32 	%r72, %r71, %r68;
	st.shared.u32 	[%r70+-4], %r72;
$L__BB0_11:
	shl.b32 	%r78, %r78, 1;
	setp.lt.s32 	%p7, %r78, %r17;
	@%p7 bra 	$L__BB0_9;
$L__BB0_12:
	cvta.to.global.u64 	%rd8, %rd1;
	bar.sync 	0;
	ld.shared.u32 	%r73, [%r3];
	add.s64 	%rd10, %rd8, %rd4;
	st.global.u32 	[%rd10], %r73;
	ld.shared.u32 	%r74, [%r4];
	add.s64 	%rd12, %rd10, %rd6;
	st.global.u32 	[%rd12], %r74;
	ret;

}
	// .globl	_Z16parallel_scan_v2PiS_i
.visible .entry _Z16parallel_scan_v2PiS_i(
	.param .u64 .ptr .align 1 _Z16parallel_scan_v2PiS_i_param_0,
	.param .u64 .ptr .align 1 _Z16parallel_scan_v2PiS_i_param_1,
	.param .u32 _Z16parallel_scan_v2PiS_i_param_2
)
{
	.reg .pred 	%p<8>;
	.reg .b32 	%r<63>;
	.reg .b64 	%rd<9>;

	ld.param.u64 	%rd1, [_Z16parallel_scan_v2PiS_i_param_0];
	ld.param.u64 	%rd2, [_Z16parallel_scan_v2PiS_i_param_1];
	ld.param.u32 	%r15, [_Z16parallel_scan_v2PiS_i_param_2];
	cvta.to.global.u64 	%rd3, %rd2;
	mov.u32 	%r1, %tid.x;
	shl.b32 	%r2, %r1, 1;
	mul.wide.u32 	%rd4, %r2, 4;
	add.s64 	%rd5, %rd3, %rd4;
	ld.global.u32 	%r17, [%rd5];
	shl.b32 	%r18, %r1, 3;
	mov.u32 	%r19, temp;
	add.s32 	%r3, %r19, %r18;
	or.b32  	%r4, %r2, 1;
	ld.global.u32 	%r20, [%rd5+4];
	st.shared.v2.u32 	[%r3], {%r17, %r20};
	shr.s32 	%r58, %r15, 1;
	setp.lt.s32 	%p1, %r58, 1;
	mov.b32 	%r60, 1;
	@%p1 bra 	$L__BB1_5;
	mov.b32 	%r60, 1;
$L__BB1_2:
	bar.sync 	0;
	setp.ge.s32 	%p2, %r1, %r58;
	@%p2 bra 	$L__BB1_4;
	mul.lo.s32 	%r22, %r60, %r4;
	add.s32 	%r23, %r22, -1;
	add.s32 	%r24, %r22, %r60;
	add.s32 	%r25, %r23, %r60;
	add.s32 	%r26, %r22, 15;
	shr.s32 	%r27, %r23, %r26;
	shr.s32 	%r28, %r27, 8;
	add.s32 	%r29, %r28, %r22;
	add.s32 	%r30, %r25, 16;
	shr.s32 	%r31, %r25, %r30;
	shr.s32 	%r32, %r31, 8;
	add.s32 	%r33, %r32, %r24;
	shl.b32 	%r34, %r29, 2;
	add.s32 	%r36, %r19, %r34;
	ld.shared.u32 	%r37, [%r36+-4];
	shl.b32 	%r38, %r33, 2;
	add.s32 	%r39, %r19, %r38;
	ld.shared.u32 	%r40, [%r39+-4];
	add.s32 	%r41, %r40, %r37;
	st.shared.u32 	[%r39+-4], %r41;
$L__BB1_4:
	shl.b32 	%r60, %r60, 1;
	shr.u32 	%r9, %r58, 1;
	setp.gt.u32 	%p3, %r58, 1;
	mov.u32 	%r58, %r9;
	@%p3 bra 	$L__BB1_2;
$L__BB1_5:
	setp.ne.s32 	%p4, %r1, 0;
	@%p4 bra 	$L__BB1_7;
	shl.b32 	%r42, %r15, 2;
	add.s32 	%r44, %r19, %r42;
	mov.b32 	%r45, 0;
	st.shared.u32 	[%r44+-4], %r45;
$L__BB1_7:
	setp.lt.s32 	%p5, %r15, 2;
	@%p5 bra 	$L__BB1_12;
	mov.b32 	%r61, 1;
$L__BB1_9:
	shr.u32 	%r60, %r60, 1;
	bar.sync 	0;
	setp.ge.u32 	%p6, %r1, %r61;
	@%p6 bra 	$L__BB1_11;
	mul.lo.s32 	%r47, %r60, %r4;
	shl.b32 	%r48, %r47, 2;
	add.s32 	%r50, %r19, %r48;
	ld.shared.u32 	%r51, [%r50+-4];
	shl.b32 	%r52, %r60, 2;
	add.s32 	%r53, %r50, %r52;
	ld.shared.u32 	%r54, [%r53+-4];
	st.shared.u32 	[%r50+-4], %r54;
	add.s32 	%r55, %r54, %r51;
	st.shared.u32 	[%r53+-4], %r55;
$L__BB1_11:
	shl.b32 	%r61, %r61, 1;
	setp.lt.s32 	%p7, %r61, %r15;
	@%p7 bra 	$L__BB1_9;
$L__BB1_12:
	cvta.to.global.u64 	%rd6, %rd1;
	bar.sync 	0;
	ld.shared.v2.u32 	{%r56, %r57}, [%r3];
	add.s64 	%rd8, %rd6, %rd4;
	st.global.u32 	[%rd8], %r56;
	st.global.u32 	[%rd8+4], %r57;
	ret;

}
	// .globl	_Z13parallel_scanPiS_i
.visible .entry _Z13parallel_scanPiS_i(
	.param .u64 .ptr .align 1 _Z13parallel_scanPiS_i_param_0,
	.param .u64 .ptr .align 1 _Z13parallel_scanPiS_i_param_1,
	.param .u32 _Z13parallel_scanPiS_i_param_2
)
{
	.reg .pred 	%p<6>;
	.reg .b32 	%r<26>;
	.reg .b64 	%rd<9>;

	ld.param.u64 	%rd1, [_Z13parallel_scanPiS_i_param_0];
	ld.param.u64 	%rd2, [_Z13parallel_scanPiS_i_param_1];
	ld.param.u32 	%r9, [_Z13parallel_scanPiS_i_param_2];
	mov.u32 	%r1, %tid.x;
	mov.u32 	%r10, %ctaid.x;
	mov.u32 	%r2, %ntid.x;
	mad.lo.s32 	%r3, %r10, %r2, %r1;
	setp.ge.s32 	%p1, %r3, %r9;
	shl.b32 	%r11, %r1, 2;
	mov.u32 	%r12, temp;
	add.s32 	%r4, %r12, %r11;
	@%p1 bra 	$L__BB2_2;
	cvta.to.global.u64 	%rd3, %rd2;
	mul.wide.s32 	%rd4, %r3, 4;
	add.s64 	%rd5, %rd3, %rd4;
	ld.global.u32 	%r14, [%rd5];
	st.shared.u32 	[%r4], %r14;
	bra.uni 	$L__BB2_3;
$L__BB2_2:
	mov.b32 	%r13, 0;
	st.shared.u32 	[%r4], %r13;
$L__BB2_3:
	bar.sync 	0;
	setp.lt.u32 	%p2, %r2, 2;
	@%p2 bra 	$L__BB2_8;
	mov.b32 	%r24, 1;
$L__BB2_5:
	setp.lt.u32 	%p3, %r1, %r24;
	mov.b32 	%r25, 0;
	@%p3 bra 	$L__BB2_7;
	sub.s32 	%r17, %r1, %r24;
	shl.b32 	%r18, %r17, 2;
	add.s32 	%r20, %r12, %r18;
	ld.shared.u32 	%r25, [%r20];
$L__BB2_7:
	bar.sync 	0;
	ld.shared.u32 	%r21, [%r4];
	add.s32 	%r22, %r21, %r25;
	st.shared.u32 	[%r4], %r22;
	bar.sync 	0;
	shl.b32 	%r24, %r24, 1;
	setp.lt.u32 	%p4, %r24, %r2;
	@%p4 bra 	$L__BB2_5;
$L__BB2_8:
	setp.ge.s32 	%p5, %r3, %r9;
	@%p5 bra 	$L__BB2_10;
	ld.shared.u32 	%r23, [%r4];
	cvta.to.global.u64 	%rd6, %rd1;
	mul.wide.s32 	%rd7, %r3, 4;
	add.s64 	%rd8, %rd6, %rd7;
	st.global.u32 	[%rd8], %r23;
$L__BB2_10:
	ret;

}


// ===== COMPILED SASS (sm_100) =====

	.target	sm_100

	.elftype	@"ET_EXEC"


//--------------------- .note.nv.tkinfo           --------------------------
	.section	.note.nv.tkinfo,"",@"SHT_NOTE"
	.sectionflags	@"SHF_NOTE_NV_TKINFO"
	.tkinfo
        /*0018*/ 	.word	0x00000002
        /*0030*/ 	.string	""
        /*0030*/ 	.string	"ptxas"
        /*0030*/ 	.string	"Cuda compilation tools, release 13.0, V13.0.88"
        /*0030*/ 	.string	"Build cuda_13.0.r13.0/compiler.36424714_0"
        /*0030*/ 	.string	"-arch sm_100 -m 64 "



//--------------------- .note.nv.cuinfo           --------------------------
	.section	.note.nv.cuinfo,"",@"SHT_NOTE"
	.sectionflags	@"SHF_NOTE_NV_CUINFO"
        /*0018*/ 	.short	0x0002
        /*001a*/ 	.short	0x0064
        /*001c*/ 	.short	0x0082
	.zero		2


//--------------------- .nv.info                  --------------------------
	.section	.nv.info,"",@"SHT_CUDA_INFO"
	.align	4


	//----- nvinfo : EIATTR_REGCOUNT
	.align		4
        /*0000*/ 	.byte	0x04, 0x2f
        /*0002*/ 	.short	(.L_1 - .L_0)
	.align		4
.L_0:
        /*0004*/ 	.word	index@(_Z16parallel_scan_v3PiS_i)
        /*0008*/ 	.word	0x00000010


	//----- nvinfo : EIATTR_FRAME_SIZE
	.align		4
.L_1:
        /*000c*/ 	.byte	0x04, 0x11
        /*000e*/ 	.short	(.L_3 - .L_2)
	.align		4
.L_2:
        /*0010*/ 	.word	index@(_Z16parallel_scan_v3PiS_i)
        /*0014*/ 	.word	0x00000000


	//----- nvinfo : EIATTR_REGCOUNT
	.align		4
.L_3:
        /*0018*/ 	.byte	0x04, 0x2f
        /*001a*/ 	.short	(.L_5 - .L_4)
	.align		4
.L_4:
        /*001c*/ 	.word	index@(_Z16parallel_scan_v2PiS_i)
        /*0020*/ 	.word	0x0000000e


	//----- nvinfo : EIATTR_FRAME_SIZE
	.align		4
.L_5:
        /*0024*/ 	.byte	0x04, 0x11
        /*0026*/ 	.short	(.L_7 - .L_6)
	.align		4
.L_6:
        /*0028*/ 	.word	index@(_Z16parallel_scan_v2PiS_i)
        /*002c*/ 	.word	0x00000000


	//----- nvinfo : EIATTR_REGCOUNT
	.align		4
.L_7:
        /*0030*/ 	.byte	0x04, 0x2f
        /*0032*/ 	.short	(.L_9 - .L_8)
	.align		4
.L_8:
        /*0034*/ 	.word	index@(_Z13parallel_scanPiS_i)
        /*0038*/ 	.word	0x0000000c


	//----- nvinfo : EIATTR_FRAME_SIZE
	.align		4
.L_9:
        /*003c*/ 	.byte	0x04, 0x11
        /*003e*/ 	.short	(.L_11 - .L_10)
	.align		4
.L_10:
        /*0040*/ 	.word	index@(_Z13parallel_scanPiS_i)
        /*0044*/ 	.word	0x00000000


	//----- nvinfo : EIATTR_MIN_STACK_SIZE
	.align		4
.L_11:
        /*0048*/ 	.byte	0x04, 0x12
        /*004a*/ 	.short	(.L_13 - .L_12)
	.align		4
.L_12:
        /*004c*/ 	.word	index@(_Z13parallel_scanPiS_i)
        /*0050*/ 	.word	0x00000000


	//----- nvinfo : EIATTR_MIN_STACK_SIZE
	.align		4
.L_13:
        /*0054*/ 	.byte	0x04, 0x12
        /*0056*/ 	.short	(.L_15 - .L_14)
	.align		4
.L_14:
        /*0058*/ 	.word	index@(_Z16parallel_scan_v2PiS_i)
        /*005c*/ 	.word	0x00000000


	//----- nvinfo : EIATTR_MIN_STACK_SIZE
	.align		4
.L_15:
        /*0060*/ 	.byte	0x04, 0x12
        /*0062*/ 	.short	(.L_17 - .L_16)
	.align		4
.L_16:
        /*0064*/ 	.word	index@(_Z16parallel_scan_v3PiS_i)
        /*0068*/ 	.word	0x00000000
.L_17:


//--------------------- .nv.compat                --------------------------
	.section	.nv.compat,"",@"SHT_CUDA_COMPAT_INFO"
	.align	4
        /*0000*/ 	.byte	0x02, 0x09, 0x00, 0x00, 0x02, 0x02, 0x01, 0x00, 0x02, 0x05, 0x05, 0x00, 0x03, 0x07, 0x01, 0x01
        /*0010*/ 	.byte	0x02, 0x03, 0x00, 0x00, 0x02, 0x06, 0x01, 0x00, 0x04, 0x0b, 0x08, 0x00, 0x09, 0x00, 0x00, 0x00
        /*0020*/ 	.byte	0x00, 0x00, 0x00, 0x00


//--------------------- .nv.info._Z13parallel_scanPiS_i --------------------------
	.section	.nv.info._Z13parallel_scanPiS_i,"",@"SHT_CUDA_INFO"
	.sectionflags	@""
	.align	4


	//----- nvinfo : EIATTR_CUDA_API_VERSION
	.align		4
        /*0000*/ 	.byte	0x04, 0x37
        /*0002*/ 	.short	(.L_19 - .L_18)
.L_18:
        /*0004*/ 	.word	0x00000082


	//----- nvinfo : EIATTR_KPARAM_INFO
	.align		4
.L_19:
        /*0008*/ 	.byte	0x04, 0x17
        /*000a*/ 	.short	(.L_21 - .L_20)
.L_20:
        /*000c*/ 	.word	0x00000000
        /*0010*/ 	.short	0x0002
        /*0012*/ 	.short	0x0010
        /*0014*/ 	.byte	0x00, 0xf0, 0x11, 0x00


	//----- nvinfo : EIATTR_KPARAM_INFO
	.align		4
.L_21:
        /*0018*/ 	.byte	0x04, 0x17
        /*001a*/ 	.short	(.L_23 - .L_22)
.L_22:
        /*001c*/ 	.word	0x00000000
        /*0020*/ 	.short	0x0001
        /*0022*/ 	.short	0x0008
        /*0024*/ 	.byte	0x00, 0xf5, 0x21, 0x00


	//----- nvinfo : EIATTR_KPARAM_INFO
	.align		4
.L_23:
        /*0028*/ 	.byte	0x04, 0x17
        /*002a*/ 	.short	(.L_25 - .L_24)
.L_24:
        /*002c*/ 	.word	0x00000000
        /*0030*/ 	.short	0x0000
        /*0032*/ 	.short	0x0000
        /*0034*/ 	.byte	0x00, 0xf5, 0x21, 0x00


	//----- nvinfo : EIATTR_SPARSE_MMA_MASK
	.align		4
.L_25:
        /*0038*/ 	.byte	0x03, 0x50
        /*003a*/ 	.short	0x0000


	//----- nvinfo : EIATTR_MAXREG_COUNT
	.align		4
        /*003c*/ 	.byte	0x03, 0x1b
        /*003e*/ 	.short	0x00ff


	//----- nvinfo : EIATTR_NUM_BARRIERS
	.align		4
        /*0040*/ 	.byte	0x02, 0x4c
        /*0042*/ 	.byte	0x01
	.zero		1


	//----- nvinfo : EIATTR_MERCURY_ISA_VERSION
	.align		4
        /*0044*/ 	.byte	0x03, 0x5f
        /*0046*/ 	.short	0x0101


	//----- nvinfo : EIATTR_VRC_CTA_INIT_COUNT
	.align		4
        /*0048*/ 	.byte	0x02, 0x4a
	.zero		1
	.zero		1


	//----- nvinfo : EIATTR_EXIT_INSTR_OFFSETS
	.align		4
        /*004c*/ 	.byte	0x04, 0x1c
        /*004e*/ 	.short	(.L_27 - .L_26)


	//   ....[0]....
.L_26:
        /*0050*/ 	.word	0x00000240


	//   ....[1]....
        /*0054*/ 	.word	0x00000290


	//----- nvinfo : EIATTR_CBANK_PARAM_SIZE
	.align		4
.L_27:
        /*0058*/ 	.byte	0x03, 0x19
        /*005a*/ 	.short	0x0014


	//----- nvinfo : EIATTR_PARAM_CBANK
	.align		4
        /*005c*/ 	.byte	0x04, 0x0a
        /*005e*/ 	.short	(.L_29 - .L_28)
	.align		4
.L_28:
        /*0060*/ 	.word	index@(.nv.constant0._Z13parallel_scanPiS_i)
        /*0064*/ 	.short	0x0380
        /*0066*/ 	.short	0x0014


	//----- nvinfo : EIATTR_SW_WAR
	.align		4
.L_29:
        /*0068*/ 	.byte	0x04, 0x36
        /*006a*/ 	.short	(.L_31 - .L_30)
.L_30:
        /*006c*/ 	.word	0x00000008
.L_31:


//--------------------- .nv.info._Z16parallel_scan_v2PiS_i --------------------------
	.section	.nv.info._Z16parallel_scan_v2PiS_i,"",@"SHT_CUDA_INFO"
	.sectionflags	@""
	.align	4


	//----- nvinfo : EIATTR_CUDA_API_VERSION
	.align		4
        /*0000*/ 	.byte	0x04, 0x37
        /*0002*/ 	.short	(.L_33 - .L_32)
.L_32:
        /*0004*/ 	.word	0x00000082


	//----- nvinfo : EIATTR_KPARAM_INFO
	.align		4
.L_33:
        /*0008*/ 	.byte	0x04, 0x17
        /*000a*/ 	.short	(.L_35 - .L_34)
.L_34:
        /*000c*/ 	.word	0x00000000
        /*0010*/ 	.short	0x0002
        /*0012*/ 	.short	0x0010
        /*0014*/ 	.byte	0x00, 0xf0, 0x11, 0x00


	//----- nvinfo : EIATTR_KPARAM_INFO
	.align		4
.L_35:
        /*0018*/ 	.byte	0x04, 0x17
        /*001a*/ 	.short	(.L_37 - .L_36)
.L_36:
        /*001c*/ 	.word	0x00000000
        /*0020*/ 	.short	0x0001
        /*0022*/ 	.short	0x0008
        /*0024*/ 	.byte	0x00, 0xf5, 0x21, 0x00


	//----- nvinfo : EIATTR_KPARAM_INFO
	.align		4
.L_37:
        /*0028*/ 	.byte	0x04, 0x17
        /*002a*/ 	.short	(.L_39 - .L_38)
.L_38:
        /*002c*/ 	.word	0x00000000
        /*0030*/ 	.short	0x0000
        /*0032*/ 	.short	0x0000
        /*0034*/ 	.byte	0x00, 0xf5, 0x21, 0x00


	//----- nvinfo : EIATTR_SPARSE_MMA_MASK
	.align		4
.L_39:
        /*0038*/ 	.byte	0x03, 0x50
        /*003a*/ 	.short	0x0000


	//----- nvinfo : EIATTR_MAXREG_COUNT
	.align		4
        /*003c*/ 	.byte	0x03, 0x1b
        /*003e*/ 	.short	0x00ff


	//----- nvinfo : EIATTR_NUM_BARRIERS
	.align		4
        /*0040*/ 	.byte	0x02, 0x4c
        /*0042*/ 	.byte	0x01
	.zero		1


	//----- nvinfo : EIATTR_MERCURY_ISA_VERSION
	.align		4
        /*0044*/ 	.byte	0x03, 0x5f
        /*0046*/ 	.short	0x0101


	//----- nvinfo : EIATTR_VRC_CTA_INIT_COUNT
	.align		4
        /*0048*/ 	.byte	0x02, 0x4a
	.zero		1
	.zero		1


	//----- nvinfo : EIATTR_EXIT_INSTR_OFFSETS
	.align		4
        /*004c*/ 	.byte	0x04, 0x1c
        /*004e*/ 	.short	(.L_41 - .L_40)


	//   ....[0]....
.L_40:
        /*0050*/ 	.word	0x000004a0


	//----- nvinfo : EIATTR_CRS_STACK_SIZE
	.align		4
.L_41:
        /*0054*/ 	.byte	0x04, 0x1e
        /*0056*/ 	.short	(.L_43 - .L_42)
.L_42:
        /*0058*/ 	.word	0x00000000


	//----- nvinfo : EIATTR_CBANK_PARAM_SIZE
	.align		4
.L_43:
        /*005c*/ 	.byte	0x03, 0x19
        /*005e*/ 	.short	0x0014


	//----- nvinfo : EIATTR_PARAM_CBANK
	.align		4
        /*0060*/ 	.byte	0x04, 0x0a
        /*0062*/ 	.short	(.L_45 - .L_44)
	.align		4
.L_44:
        /*0064*/ 	.word	index@(.nv.constant0._Z16parallel_scan_v2PiS_i)
        /*0068*/ 	.short	0x0380
        /*006a*/ 	.short	0x0014


	//----- nvinfo : EIATTR_SW_WAR
	.align		4
.L_45:
        /*006c*/ 	.byte	0x04, 0x36
        /*006e*/ 	.short	(.L_47 - .L_46)
.L_46:
        /*0070*/ 	.word	0x00000008
.L_47:


//--------------------- .nv.info._Z16parallel_scan_v3PiS_i --------------------------
	.section	.nv.info._Z16parallel_scan_v3PiS_i,"",@"SHT_CUDA_INFO"
	.sectionflags	@""
	.align	4


	//----- nvinfo : EIATTR_CUDA_API_VERSION
	.align		4
        /*0000*/ 	.byte	0x04, 0x37
        /*0002*/ 	.short	(.L_49 - .L_48)
.L_48:
        /*0004*/ 	.word	0x00000082


	//----- nvinfo : EIATTR_KPARAM_INFO
	.align		4
.L_49:
        /*0008*/ 	.byte	0x04, 0x17
        /*000a*/ 	.short	(.L_51 - .L_50)
.L_50:
        /*000c*/ 	.word	0x00000000
        /*0010*/ 	.short	0x0002
        /*0012*/ 	.short	0x0010
        /*0014*/ 	.byte	0x00, 0xf0, 0x11, 0x00


	//----- nvinfo : EIATTR_KPARAM_INFO
	.align		4
.L_51:
        /*0018*/ 	.byte	0x04, 0x17
        /*001a*/ 	.short	(.L_53 - .L_52)
.L_52:
        /*001c*/ 	.word	0x00000000
        /*0020*/ 	.short	0x0001
        /*0022*/ 	.short	0x0008
        /*0024*/ 	.byte	0x00, 0xf5, 0x21, 0x00


	//----- nvinfo : EIATTR_KPARAM_INFO
	.align		4
.L_53:
        /*0028*/ 	.byte	0x04, 0x17
        /*002a*/ 	.short	(.L_55 - .L_54)
.L_54:
        /*002c*/ 	.word	0x00000000
        /*0030*/ 	.short	0x0000
        /*0032*/ 	.short	0x0000
        /*0034*/ 	.byte	0x00, 0xf5, 0x21, 0x00


	//----- nvinfo : EIATTR_SPARSE_MMA_MASK
	.align		4
.L_55:
        /*0038*/ 	.byte	0x03, 0x50
        /*003a*/ 	.short	0x0000


	//----- nvinfo : EIATTR_MAXREG_COUNT
	.align		4
        /*003c*/ 	.byte	0x03, 0x1b
        /*003e*/ 	.short	0x00ff


	//----- nvinfo : EIATTR_NUM_BARRIERS
	.align		4
        /*0040*/ 	.byte	0x02, 0x4c
        /*0042*/ 	.byte	0x01
	.zero		1


	//----- nvinfo : EIATTR_MERCURY_ISA_VERSION
	.align		4
        /*0044*/ 	.byte	0x03, 0x5f
        /*0046*/ 	.short	0x0101


	//----- nvinfo : EIATTR_VRC_CTA_INIT_COUNT
	.align		4
        /*0048*/ 	.byte	0x02, 0x4a
	.zero		1
	.zero		1


	//----- nvinfo : EIATTR_EXIT_INSTR_OFFSETS
	.align		4
        /*004c*/ 	.byte	0x04, 0x1c
        /*004e*/ 	.short	(.L_57 - .L_56)


	//   ....[0]....
.L_56:
        /*0050*/ 	.word	0x00000590


	//----- nvinfo : EIATTR_CRS_STACK_SIZE
	.align		4
.L_57:
        /*0054*/ 	.byte	0x04, 0x1e
        /*0056*/ 	.short	(.L_59 - .L_58)
.L_58:
        /*0058*/ 	.word	0x00000000


	//----- nvinfo : EIATTR_CBANK_PARAM_SIZE
	.align		4
.L_59:
        /*005c*/ 	.byte	0x03, 0x19
        /*005e*/ 	.short	0x0014


	//----- nvinfo : EIATTR_PARAM_CBANK
	.align		4
        /*0060*/ 	.byte	0x04, 0x0a
        /*0062*/ 	.short	(.L_61 - .L_60)
	.align		4
.L_60:
        /*0064*/ 	.word	index@(.nv.constant0._Z16parallel_scan_v3PiS_i)
        /*0068*/ 	.short	0x0380
        /*006a*/ 	.short	0x0014


	//----- nvinfo : EIATTR_SW_WAR
	.align		4
.L_61:
        /*006c*/ 	.byte	0x04, 0x36
        /*006e*/ 	.short	(.L_63 - .L_62)
.L_62:
        /*0070*/ 	.word	0x00000008
.L_63:


//--------------------- .nv.callgraph             --------------------------
	.section	.nv.callgraph,"",@"SHT_CUDA_CALLGRAPH"
	.align	4
	.sectionentsize	8
	.align		4
        /*0000*/ 	.word	0x00000000
	.align		4
        /*0004*/ 	.word	0xffffffff
	.align		4
        /*0008*/ 	.word	0x00000000
	.align		4
        /*000c*/ 	.word	0xfffffffe
	.align		4
        /*0010*/ 	.word	0x00000000
	.align		4
        /*0014*/ 	.word	0xfffffffd
	.align		4
        /*0018*/ 	.word	0x00000000
	.align		4
        /*001c*/ 	.word	0xfffffffc


//--------------------- .text._Z13parallel_scanPiS_i --------------------------
	.section	.text._Z13parallel_scanPiS_i,"ax",@progbits
	.align	128
        .global         _Z13parallel_scanPiS_i
        .type           _Z13parallel_scanPiS_i,@function
        .size           _Z13parallel_scanPiS_i,(.L_x_17 - _Z13parallel_scanPiS_i)
        .other          _Z13parallel_scanPiS_i,@"STO_CUDA_ENTRY STV_DEFAULT"
_Z13parallel_scanPiS_i:
.text._Z13parallel_scanPiS_i:
[----:B------:R-:W-:Y:S01]  /*0000*/  LDC R1, c[0x0][0x37c] ;  /* 0x0000df00ff017b82 */ /* 0x000fe20000000800 */
[----:B------:R-:W0:Y:S07]  /*0010*/  S2R R4, SR_TID.X ;  /* 0x0000000000047919 */ /* 0x000e2e0000002100 */
[----:B------:R-:W0:Y:S01]  /*0020*/  S2UR UR4, SR_CTAID.X ;  /* 0x00000000000479c3 */ /* 0x000e220000002500 */
[----:B------:R-:W1:Y:S01]  /*0030*/  LDCU UR5, c[0x0][0x390] ;  /* 0x00007200ff0577ac */ /* 0x000e620008000800 */
[----:B------:R-:W2:Y:S06]  /*0040*/  LDCU.64 UR6, c[0x0][0x358] ;  /* 0x00006b00ff0677ac */ /* 0x000eac0008000a00 */
[----:B------:R-:W0:Y:S02]  /*0050*/  LDC R9, c[0x0][0x360] ;  /* 0x0000d800ff097b82 */ /* 0x000e240000000800 */
[----:B0-----:R-:W-:-:S05]  /*0060*/  IMAD R5, R9, UR4, R4 ;  /* 0x0000000409057c24 */ /* 0x001fca000f8e0204 */
[----:B-1----:R-:W-:-:S13]  /*0070*/  ISETP.GE.AND P0, PT, R5, UR5, PT ;  /* 0x0000000505007c0c */ /* 0x002fda000bf06270 */
[----:B------:R-:W0:Y:S02]  /*0080*/  @!P0 LDC.64 R2, c[0x0][0x388] ;  /* 0x0000e200ff028b82 */ /* 0x000e240000000a00 */
[----:B0-----:R-:W-:-:S06]  /*0090*/  @!P0 IMAD.WIDE R2, R5, 0x4, R2 ;  /* 0x0000000405028825 */ /* 0x001fcc00078e0202 */
[----:B--2---:R-:W2:Y:S01]  /*00a0*/  @!P0 LDG.E R3, desc[UR6][R2.64] ;  /* 0x0000000602038981 */ /* 0x004ea2000c1e1900 */
[----:B------:R-:W0:Y:S01]  /*00b0*/  S2UR UR5, SR_CgaCtaId ;  /* 0x00000000000579c3 */ /* 0x000e220000008800 */
[----:B------:R-:W-:Y:S01]  /*00c0*/  UMOV UR4, 0x400 ;  /* 0x0000040000047882 */ /* 0x000fe20000000000 */
[----:B------:R-:W-:Y:S01]  /*00d0*/  ISETP.GE.U32.AND P1, PT, R9, 0x2, PT ;  /* 0x000000020900780c */ /* 0x000fe20003f26070 */
[----:B0-----:R-:W-:-:S06]  /*00e0*/  ULEA UR4, UR5, UR4, 0x18 ;  /* 0x0000000405047291 */ /* 0x001fcc000f8ec0ff */
[----:B------:R-:W-:-:S05]  /*00f0*/  LEA R0, R4, UR4, 0x2 ;  /* 0x0000000404007c11 */ /* 0x000fca000f8e10ff */
[----:B--2---:R0:W-:Y:S04]  /*0100*/  @!P0 STS [R0], R3 ;  /* 0x0000000300008388 */ /* 0x0041e80000000800 */
[----:B------:R0:W-:Y:S01]  /*0110*/  @P0 STS [R0], RZ ;  /* 0x000000ff00000388 */ /* 0x0001e20000000800 */
[----:B------:R-:W-:Y:S06]  /*0120*/  BAR.SYNC.DEFER_BLOCKING 0x0 ;  /* 0x0000000000007b1d */ /* 0x000fec0000010000 */
[----:B------:R-:W-:Y:S05]  /*0130*/  @!P1 BRA `(.L_x_0) ;  /* 0x0000000000389947 */ /* 0x000fea0003800000 */
[----:B------:R-:W-:-:S05]  /*0140*/  UMOV UR5, 0x1 ;  /* 0x0000000100057882 */ /* 0x000fca0000000000 */
.L_x_1:
[----:B------:R-:W-:Y:S01]  /*0150*/  ISETP.GE.U32.AND P0, PT, R4, UR5, PT ;  /* 0x0000000504007c0c */ /* 0x000fe2000bf06070 */
[----:B------:R-:W-:-:S12]  /*0160*/  IMAD.MOV.U32 R2, RZ, RZ, RZ ;  /* 0x000000ffff027224 */ /* 0x000fd800078e00ff */
[----:B0-----:R-:W-:Y:S01]  /*0170*/  @P0 VIADD R3, R4, -UR5 ;  /* 0x8000000504030c36 */ /* 0x001fe20008000000 */
[----:B------:R-:W-:-:S04]  /*0180*/  USHF.L.U32 UR5, UR5, 0x1, URZ ;  /* 0x0000000105057899 */ /* 0x000fc800080006ff */
[----:B------:R-:W-:-:S05]  /*0190*/  @P0 LEA R3, R3, UR4, 0x2 ;  /* 0x0000000403030c11 */ /* 0x000fca000f8e10ff */
[----:B------:R-:W-:Y:S01]  /*01a0*/  @P0 LDS R2, [R3] ;  /* 0x0000000003020984 */ /* 0x000fe20000000800 */
[----:B------:R-:W-:Y:S01]  /*01b0*/  BAR.SYNC.DEFER_BLOCKING 0x0 ;  /* 0x0000000000007b1d */ /* 0x000fe20000010000 */
[----:B------:R-:W-:-:S05]  /*01c0*/  ISETP.LE.U32.AND P0, PT, R9, UR5, PT ;  /* 0x0000000509007c0c */ /* 0x000fca000bf03070 */
[----:B-1----:R-:W0:Y:S02]  /*01d0*/  LDS R7, [R0] ;  /* 0x0000000000077984 */ /* 0x002e240000000800 */
[----:B0-----:R-:W-:-:S05]  /*01e0*/  IMAD.IADD R7, R7, 0x1, R2 ;  /* 0x0000000107077824 */ /* 0x001fca00078e0202 */
[----:B------:R1:W-:Y:S01]  /*01f0*/  STS [R0], R7 ;  /* 0x0000000700007388 */ /* 0x0003e20000000800 */
[----:B------:R-:W-:Y:S06]  /*0200*/  BAR.SYNC.DEFER_BLOCKING 0x0 ;  /* 0x0000000000007b1d */ /* 0x000fec0000010000 */
[----:B------:R-:W-:Y:S05]  /*0210*/  @!P0 BRA `(.L_x_1) ;  /* 0xfffffffc00cc8947 */ /* 0x000fea000383ffff */
.L_x_0:
[----:B------:R-:W2:Y:S02]  /*0220*/  LDCU UR4, c[0x0][0x390] ;  /* 0x00007200ff0477ac */ /* 0x000ea40008000800 */
[----:B--2---:R-:W-:-:S13]  /*0230*/  ISETP.GE.AND P0, PT, R5, UR4, PT ;  /* 0x0000000405007c0c */ /* 0x004fda000bf06270 */
[----:B------:R-:W-:Y:S05]  /*0240*/  @P0 EXIT ;  /* 0x000000000000094d */ /* 0x000fea0003800000 */
[----:B-1----:R-:W1:Y:S01]  /*0250*/  LDS R7, [R0] ;  /* 0x0000000000077984 */ /* 0x002e620000000800 */
[----:B0-----:R-:W0:Y:S02]  /*0260*/  LDC.64 R2, c[0x0][0x380] ;  /* 0x0000e000ff027b82 */ /* 0x001e240000000a00 */
[----:B0-----:R-:W-:-:S05]  /*0270*/  IMAD.WIDE R2, R5, 0x4, R2 ;  /* 0x0000000405027825 */ /* 0x001fca00078e0202 */
[----:B-1----:R-:W-:Y:S01]  /*0280*/  STG.E desc[UR6][R2.64], R7 ;  /* 0x0000000702007986 */ /* 0x002fe2000c101906 */
[----:B------:R-:W-:Y:S05]  /*0290*/  EXIT ;  /* 0x000000000000794d */ /* 0x000fea0003800000 */
.L_x_2:
[----:B------:R-:W-:-:S00]  /*02a0*/  BRA `(.L_x_2) ;  /* 0xfffffffc00fc7947 */ /* 0x000fc0000383ffff */
[----:B------:R-:W-:-:S00]  /*02b0*/  NOP ;  /* 0x0000000000007918 */ /* 0x000fc00000000000 */
        /* <DEDUP_REMOVED lines=12> */
.L_x_17:


//--------------------- .text._Z16parallel_scan_v2PiS_i --------------------------
	.section	.text._Z16parallel_scan_v2PiS_i,"ax",@progbits
	.align	128
        .global         _Z16parallel_scan_v2PiS_i
        .type           _Z16parallel_scan_v2PiS_i,@function
        .size           _Z16parallel_scan_v2PiS_i,(.L_x_18 - _Z16parallel_scan_v2PiS_i)
        .other          _Z16parallel_scan_v2PiS_i,@"STO_CUDA_ENTRY STV_DEFAULT"
_Z16parallel_scan_v2PiS_i:
.text._Z16parallel_scan_v2PiS_i:
[----:B------:R-:W-:Y:S01]  /*0000*/  LDC R1, c[0x0][0x37c] ;  /* 0x0000df00ff017b82 */ /* 0x000fe20000000800 */
[----:B------:R-:W0:Y:S07]  /*0010*/  S2R R11, SR_TID.X ;  /* 0x00000000000b7919 */ /* 0x000e2e0000002100 */
[----:B------:R-:W1:Y:S01]  /*0020*/  LDC.64 R4, c[0x0][0x388] ;  /* 0x0000e200ff047b82 */ /* 0x000e620000000a00 */
[----:B------:R-:W2:Y:S01]  /*0030*/  LDCU.64 UR8, c[0x0][0x358] ;  /* 0x00006b00ff0877ac */ /* 0x000ea20008000a00 */
[----:B0-----:R-:W-:-:S04]  /*0040*/  IMAD.SHL.U32 R0, R11, 0x2, RZ ;  /* 0x000000020b007824 */ /* 0x001fc800078e00ff */
[----:B-1----:R-:W-:-:S05]  /*0050*/  IMAD.WIDE.U32 R4, R0, 0x4, R4 ;  /* 0x0000000400047825 */ /* 0x002fca00078e0004 */
[----:B--2---:R-:W2:Y:S04]  /*0060*/  LDG.E R6, desc[UR8][R4.64] ;  /* 0x0000000804067981 */ /* 0x004ea8000c1e1900 */
[----:B------:R-:W2:Y:S01]  /*0070*/  LDG.E R7, desc[UR8][R4.64+0x4] ;  /* 0x0000040804077981 */ /* 0x000ea2000c1e1900 */
[----:B------:R-:W0:Y:S01]  /*0080*/  S2UR UR5, SR_CgaCtaId ;  /* 0x00000000000579c3 */ /* 0x000e220000008800 */
[----:B------:R-:W-:Y:S01]  /*0090*/  UMOV UR4, 0x400 ;  /* 0x0000040000047882 */ /* 0x000fe20000000000 */
[----:B------:R-:W-:Y:S02]  /*00a0*/  IMAD.MOV.U32 R8, RZ, RZ, 0x1 ;  /* 0x00000001ff087424 */ /* 0x000fe400078e00ff */
[----:B------:R-:W-:Y:S01]  /*00b0*/  VIADD R3, R0, 0x1 ;  /* 0x0000000100037836 */ /* 0x000fe20000000000 */
[----:B0-----:R-:W-:Y:S01]  /*00c0*/  ULEA UR4, UR5, UR4, 0x18 ;  /* 0x0000000405047291 */ /* 0x001fe2000f8ec0ff */
[----:B------:R-:W0:Y:S05]  /*00d0*/  LDCU UR5, c[0x0][0x390] ;  /* 0x00007200ff0577ac */ /* 0x000e2a0008000800 */
[----:B------:R-:W-:Y:S01]  /*00e0*/  LEA R2, R11, UR4, 0x3 ;  /* 0x000000040b027c11 */ /* 0x000fe2000f8e18ff */
[----:B0-----:R-:W-:-:S04]  /*00f0*/  USHF.R.S32.HI UR5, URZ, 0x1, UR5 ;  /* 0x00000001ff057899 */ /* 0x001fc80008011405 */
[----:B------:R-:W-:Y:S01]  /*0100*/  UISETP.GE.AND UP0, UPT, UR5, 0x1, UPT ;  /* 0x000000010500788c */ /* 0x000fe2000bf06270 */
[----:B--2---:R0:W-:Y:S08]  /*0110*/  STS.64 [R2], R6 ;  /* 0x0000000602007388 */ /* 0x0041f00000000a00 */
[----:B------:R-:W-:Y:S05]  /*0120*/  BRA.U !UP0, `(.L_x_3) ;  /* 0x00000001086c7547 */ /* 0x000fea000b800000 */
[----:B------:R-:W-:-:S07]  /*0130*/  IMAD.MOV.U32 R8, RZ, RZ, 0x1 ;  /* 0x00000001ff087424 */ /* 0x000fce00078e00ff */
.L_x_6:
[----:B------:R-:W-:Y:S01]  /*0140*/  BAR.SYNC.DEFER_BLOCKING 0x0 ;  /* 0x0000000000007b1d */ /* 0x000fe20000010000 */
[----:B------:R-:W-:-:S05]  /*0150*/  ISETP.GE.AND P0, PT, R11, UR5, PT ;  /* 0x000000050b007c0c */ /* 0x000fca000bf06270 */
[----:B------:R-:W-:Y:S08]  /*0160*/  BSSY.RECONVERGENT B0, `(.L_x_4) ;  /* 0x0000012000007945 */ /* 0x000ff00003800200 */
[----:B-1----:R-:W-:Y:S05]  /*0170*/  @P0 BRA `(.L_x_5) ;  /* 0x0000000000400947 */ /* 0x002fea0003800000 */
[----:B------:R-:W-:-:S04]  /*0180*/  IMAD R5, R3, R8, RZ ;  /* 0x0000000803057224 */ /* 0x000fc800078e02ff */
[C---:B------:R-:W-:Y:S01]  /*0190*/  IMAD.IADD R4, R5.reuse, 0x1, R8 ;  /* 0x0000000105047824 */ /* 0x040fe200078e0208 */
[C---:B0-----:R-:W-:Y:S01]  /*01a0*/  IADD3 R7, PT, PT, R5.reuse, -0x1, RZ ;  /* 0xffffffff05077810 */ /* 0x041fe20007ffe0ff */
[----:B------:R-:W-:-:S03]  /*01b0*/  VIADD R10, R5, 0xf ;  /* 0x0000000f050a7836 */ /* 0x000fc60000000000 */
[----:B------:R-:W-:Y:S01]  /*01c0*/  IADD3 R9, PT, PT, R4, 0xf, RZ ;  /* 0x0000000f04097810 */ /* 0x000fe20007ffe0ff */
[----:B------:R-:W-:Y:S01]  /*01d0*/  IMAD.IADD R6, R7, 0x1, R8 ;  /* 0x0000000107067824 */ /* 0x000fe200078e0208 */
[----:B------:R-:W-:-:S04]  /*01e0*/  SHF.R.S32.HI R10, RZ, R10, R7 ;  /* 0x0000000aff0a7219 */ /* 0x000fc80000011407 */
[----:B------:R-:W-:Y:S02]  /*01f0*/  SHF.R.S32.HI R9, RZ, R9, R6 ;  /* 0x00000009ff097219 */ /* 0x000fe40000011406 */
[----:B------:R-:W-:Y:S02]  /*0200*/  LEA.HI.SX32 R10, R10, R5, 0x18 ;  /* 0x000000050a0a7211 */ /* 0x000fe400078fc2ff */
[----:B------:R-:W-:Y:S02]  /*0210*/  LEA.HI.SX32 R9, R9, R4, 0x18 ;  /* 0x0000000409097211 */ /* 0x000fe400078fc2ff */
[----:B------:R-:W-:Y:S02]  /*0220*/  LEA R10, R10, UR4, 0x2 ;  /* 0x000000040a0a7c11 */ /* 0x000fe4000f8e10ff */
[----:B------:R-:W-:-:S04]  /*0230*/  LEA R9, R9, UR4, 0x2 ;  /* 0x0000000409097c11 */ /* 0x000fc8000f8e10ff */
[----:B------:R-:W-:Y:S04]  /*0240*/  LDS R10, [R10+-0x4] ;  /* 0xfffffc000a0a7984 */ /* 0x000fe80000000800 */
[----:B------:R-:W0:Y:S02]  /*0250*/  LDS R5, [R9+-0x4] ;  /* 0xfffffc0009057984 */ /* 0x000e240000000800 */
[----:B0-----:R-:W-:-:S05]  /*0260*/  IMAD.IADD R4, R10, 0x1, R5 ;  /* 0x000000010a047824 */ /* 0x001fca00078e0205 */
[----:B------:R1:W-:Y:S02]  /*0270*/  STS [R9+-0x4], R4 ;  /* 0xfffffc0409007388 */ /* 0x0003e40000000800 */
.L_x_5:
[----:B------:R-:W-:Y:S05]  /*0280*/  BSYNC.RECONVERGENT B0 ;  /* 0x0000000000007941 */ /* 0x000fea0003800200 */
.L_x_4:
[----:B------:R-:W-:Y:S01]  /*0290*/  UISETP.GT.U32.AND UP0, UPT, UR5, 0x1, UPT ;  /* 0x000000010500788c */ /* 0x000fe2000bf04070 */
[----:B------:R-:W-:Y:S01]  /*02a0*/  IMAD.SHL.U32 R8, R8, 0x2, RZ ;  /* 0x0000000208087824 */ /* 0x000fe200078e00ff */
[----:B------:R-:W-:-:S07]  /*02b0*/  USHF.R.U32.HI UR6, URZ, 0x1, UR5 ;  /* 0x00000001ff067899 */ /* 0x000fce0008011605 */
[----:B------:R-:W-:Y:S01]  /*02c0*/  UMOV UR5, UR6 ;  /* 0x0000000600057c82 */ /* 0x000fe20008000000 */
[----:B------:R-:W-:Y:S05]  /*02d0*/  BRA.U UP0, `(.L_x_6) ;  /* 0xfffffffd00987547 */ /* 0x000fea000b83ffff */
.L_x_3:
[----:B-1----:R-:W1:Y:S01]  /*02e0*/  LDC R4, c[0x0][0x390] ;  /* 0x0000e400ff047b82 */ /* 0x002e620000000800 */
[----:B------:R-:W-:Y:S02]  /*02f0*/  ISETP.NE.AND P0, PT, R11, RZ, PT ;  /* 0x000000ff0b00720c */ /* 0x000fe40003f05270 */
[----:B-1----:R-:W-:-:S11]  /*0300*/  ISETP.GE.AND P1, PT, R4, 0x2, PT ;  /* 0x000000020400780c */ /* 0x002fd60003f26270 */
[----:B------:R-:W-:-:S05]  /*0310*/  @!P0 LEA R4, R4, UR4, 0x2 ;  /* 0x0000000404048c11 */ /* 0x000fca000f8e10ff */
[----:B------:R1:W-:Y:S01]  /*0320*/  @!P0 STS [R4+-0x4], RZ ;  /* 0xfffffcff04008388 */ /* 0x0003e20000000800 */
[----:B------:R-:W-:Y:S05]  /*0330*/  @!P1 BRA `(.L_x_7) ;  /* 0x0000000000409947 */ /* 0x000fea0003800000 */
[----:B------:R-:W2:Y:S01]  /*0340*/  LDCU UR6, c[0x0][0x390] ;  /* 0x00007200ff0677ac */ /* 0x000ea20008000800 */
[----:B------:R-:W-:-:S05]  /*0350*/  UMOV UR5, 0x1 ;  /* 0x0000000100057882 */ /* 0x000fca0000000000 */
.L_x_8:
[----:B------:R-:W-:Y:S01]  /*0360*/  BAR.SYNC.DEFER_BLOCKING 0x0 ;  /* 0x0000000000007b1d */ /* 0x000fe20000010000 */
[----:B------:R-:W-:Y:S01]  /*0370*/  ISETP.GE.U32.AND P0, PT, R11, UR5, PT ;  /* 0x000000050b007c0c */ /* 0x000fe2000bf06070 */
[----:B------:R-:W-:Y:S01]  /*0380*/  USHF.L.U32 UR5, UR5, 0x1, URZ ;  /* 0x0000000105057899 */ /* 0x000fe200080006ff */
[----:B------:R-:W-:-:S03]  /*0390*/  SHF.R.U32.HI R8, RZ, 0x1, R8 ;  /* 0x00000001ff087819 */ /* 0x000fc60000011608 */
[----:B--2---:R-:W-:-:S08]  /*03a0*/  UISETP.GE.AND UP0, UPT, UR5, UR6, UPT ;  /* 0x000000060500728c */ /* 0x004fd0000bf06270 */
[----:B-1----:R-:W-:-:S05]  /*03b0*/  @!P0 IMAD R4, R3, R8, RZ ;  /* 0x0000000803048224 */ /* 0x002fca00078e02ff */
[----:B---3--:R-:W-:-:S04]  /*03c0*/  @!P0 LEA R5, R4, UR4, 0x2 ;  /* 0x0000000404058c11 */ /* 0x008fc8000f8e10ff */
[----:B0-----:R-:W-:Y:S01]  /*03d0*/  @!P0 LEA R6, R8, R5, 0x2 ;  /* 0x0000000508068211 */ /* 0x001fe200078e10ff */
[----:B------:R-:W-:Y:S04]  /*03e0*/  @!P0 LDS R4, [R5+-0x4] ;  /* 0xfffffc0005048984 */ /* 0x000fe80000000800 */
[----:B------:R-:W0:Y:S02]  /*03f0*/  @!P0 LDS R7, [R6+-0x4] ;  /* 0xfffffc0006078984 */ /* 0x000e240000000800 */
[----:B0-----:R-:W-:Y:S02]  /*0400*/  @!P0 IMAD.IADD R9, R4, 0x1, R7 ;  /* 0x0000000104098824 */ /* 0x001fe400078e0207 */
[----:B------:R3:W-:Y:S04]  /*0410*/  @!P0 STS [R5+-0x4], R7 ;  /* 0xfffffc0705008388 */ /* 0x0007e80000000800 */
[----:B------:R3:W-:Y:S01]  /*0420*/  @!P0 STS [R6+-0x4], R9 ;  /* 0xfffffc0906008388 */ /* 0x0007e20000000800 */
[----:B------:R-:W-:Y:S05]  /*0430*/  BRA.U !UP0, `(.L_x_8) ;  /* 0xfffffffd08c87547 */ /* 0x000fea000b83ffff */
.L_x_7:
[----:B------:R-:W-:Y:S08]  /*0440*/  BAR.SYNC.DEFER_BLOCKING 0x0 ;  /* 0x0000000000007b1d */ /* 0x000ff00000010000 */
[----:B-1-3--:R-:W1:Y:S01]  /*0450*/  LDC.64 R4, c[0x0][0x380] ;  /* 0x0000e000ff047b82 */ /* 0x00ae620000000a00 */
[----:B0-----:R-:W0:Y:S01]  /*0460*/  LDS.64 R2, [R2] ;  /* 0x0000000002027984 */ /* 0x001e220000000a00 */
[----:B-1----:R-:W-:-:S05]  /*0470*/  IMAD.WIDE.U32 R4, R0, 0x4, R4 ;  /* 0x0000000400047825 */ /* 0x002fca00078e0004 */
[----:B0-----:R-:W-:Y:S04]  /*0480*/  STG.E desc[UR8][R4.64], R2 ;  /* 0x0000000204007986 */ /* 0x001fe8000c101908 */
[----:B------:R-:W-:Y:S01]  /*0490*/  STG.E desc[UR8][R4.64+0x4], R3 ;  /* 0x0000040304007986 */ /* 0x000fe2000c101908 */
[----:B------:R-:W-:Y:S05]  /*04a0*/  EXIT ;  /* 0x000000000000794d */ /* 0x000fea0003800000 */
.L_x_9:
        /* <DEDUP_REMOVED lines=13> */
.L_x_18:


//--------------------- .text._Z16parallel_scan_v3PiS_i --------------------------
	.section	.text._Z16parallel_scan_v3PiS_i,"ax",@progbits
	.align	128
        .global         _Z16parallel_scan_v3PiS_i
        .type           _Z16parallel_scan_v3PiS_i,@function
        .size           _Z16parallel_scan_v3PiS_i,(.L_x_19 - _Z16parallel_scan_v3PiS_i)
        .other          _Z16parallel_scan_v3PiS_i,@"STO_CUDA_ENTRY STV_DEFAULT"
_Z16parallel_scan_v3PiS_i:
.text._Z16parallel_scan_v3PiS_i:
[----:B------:R-:W-:Y:S01]  /*0000*/  LDC R1, c[0x0][0x37c] ;  /* 0x0000df00ff017b82 */ /* 0x000fe20000000800 */
[----:B------:R-:W0:Y:S07]  /*0010*/  S2R R0, SR_TID.X ;  /* 0x0000000000007919 */ /* 0x000e2e0000002100 */
[----:B------:R-:W1:Y:S01]  /*0020*/  LDC R10, c[0x0][0x390] ;  /* 0x0000e400ff0a7b82 */ /* 0x000e620000000800 */
[----:B------:R-:W2:Y:S07]  /*0030*/  LDCU.64 UR6, c[0x0][0x358] ;  /* 0x00006b00ff0677ac */ /* 0x000eae0008000a00 */
[----:B------:R-:W0:Y:S01]  /*0040*/  LDC.64 R6, c[0x0][0x388] ;  /* 0x0000e200ff067b82 */ /* 0x000e220000000a00 */
[----:B-1----:R-:W-:-:S04]  /*0050*/  LEA.HI R3, R10, R10, RZ, 0x1 ;  /* 0x0000000a0a037211 */ /* 0x002fc800078f08ff */
[----:B------:R-:W-:Y:S01]  /*0060*/  SHF.R.S32.HI R3, RZ, 0x1, R3 ;  /* 0x00000001ff037819 */ /* 0x000fe20000011403 */
[----:B0-----:R-:W-:-:S04]  /*0070*/  IMAD.WIDE.U32 R6, R0, 0x4, R6 ;  /* 0x0000000400067825 */ /* 0x001fc800078e0006 */
[C---:B------:R-:W-:Y:S02]  /*0080*/  IMAD.WIDE R8, R3.reuse, 0x4, R6 ;  /* 0x0000000403087825 */ /* 0x040fe400078e0206 */
[----:B--2---:R0:W2:Y:S04]  /*0090*/  LDG.E R7, desc[UR6][R6.64] ;  /* 0x0000000606077981 */ /* 0x0040a8000c1e1900 */
[----:B------:R-:W3:Y:S01]  /*00a0*/  LDG.E R9, desc[UR6][R8.64] ;  /* 0x0000000608097981 */ /* 0x000ee2000c1e1900 */
[----:B------:R-:W1:Y:S01]  /*00b0*/  S2UR UR5, SR_CgaCtaId ;  /* 0x00000000000579c3 */ /* 0x000e620000008800 */
[----:B------:R-:W-:Y:S01]  /*00c0*/  IMAD.IADD R2, R3, 0x1, R0 ;  /* 0x0000000103027824 */ /* 0x000fe200078e0200 */
[----:B------:R-:W-:-:S03]  /*00d0*/  UMOV UR4, 0x400 ;  /* 0x0000040000047882 */ /* 0x000fc60000000000 */
[----:B------:R-:W-:Y:S01]  /*00e0*/  VIADD R5, R2, 0x10 ;  /* 0x0000001002057836 */ /* 0x000fe20000000000 */
[----:B0-----:R-:W-:-:S04]  /*00f0*/  SHF.R.S32.HI R6, RZ, 0x1, R10 ;  /* 0x00000001ff067819 */ /* 0x001fc8000001140a */
[----:B------:R-:W-:Y:S02]  /*0100*/  SHF.R.S32.HI R5, RZ, R5, R2 ;  /* 0x00000005ff057219 */ /* 0x000fe40000011402 */
[----:B------:R-:W-:Y:S02]  /*0110*/  ISETP.GE.AND P0, PT, R6, 0x1, PT ;  /* 0x000000010600780c */ /* 0x000fe40003f06270 */
[----:B------:R-:W-:Y:S01]  /*0120*/  LEA.HI.SX32 R4, R5, R2, 0x18 ;  /* 0x0000000205047211 */ /* 0x000fe200078fc2ff */
[----:B------:R-:W-:Y:S01]  /*0130*/  IMAD.MOV.U32 R5, RZ, RZ, 0x1 ;  /* 0x00000001ff057424 */ /* 0x000fe200078e00ff */
[----:B-1----:R-:W-:-:S06]  /*0140*/  ULEA UR4, UR5, UR4, 0x18 ;  /* 0x0000000405047291 */ /* 0x002fcc000f8ec0ff */
[----:B------:R-:W-:Y:S02]  /*0150*/  LEA R2, R0, UR4, 0x2 ;  /* 0x0000000400027c11 */ /* 0x000fe4000f8e10ff */
[----:B------:R-:W-:-:S03]  /*0160*/  LEA R4, R4, UR4, 0x2 ;  /* 0x0000000404047c11 */ /* 0x000fc6000f8e10ff */
[----:B--2---:R0:W-:Y:S04]  /*0170*/  STS [R2], R7 ;  /* 0x0000000702007388 */ /* 0x0041e80000000800 */
[----:B---3--:R0:W-:Y:S01]  /*0180*/  STS [R4], R9 ;  /* 0x0000000904007388 */ /* 0x0081e20000000800 */
[----:B------:R-:W-:Y:S05]  /*0190*/  @!P0 BRA `(.L_x_10) ;  /* 0x0000000000708947 */ /* 0x000fea0003800000 */
[----:B------:R-:W-:Y:S01]  /*01a0*/  LEA R8, R0, 0x1, 0x1 ;  /* 0x0000000100087811 */ /* 0x000fe200078e08ff */
[----:B------:R-:W-:-:S07]  /*01b0*/  IMAD.MOV.U32 R5, RZ, RZ, 0x1 ;  /* 0x00000001ff057424 */ /* 0x000fce00078e00ff */
.L_x_13:
[----:B------:R-:W-:Y:S01]  /*01c0*/  BAR.SYNC.DEFER_BLOCKING 0x0 ;  /* 0x0000000000007b1d */ /* 0x000fe20000010000 */
[----:B------:R-:W-:Y:S02]  /*01d0*/  ISETP.GE.AND P0, PT, R0, R6, PT ;  /* 0x000000060000720c */ /* 0x000fe40003f06270 */
[----:B------:R-:W-:Y:S02]  /*01e0*/  ISETP.GT.U32.AND P1, PT, R6, 0x1, PT ;  /* 0x000000010600780c */ /* 0x000fe40003f24070 */
[----:B------:R-:W-:Y:S01]  /*01f0*/  SHF.R.U32.HI R13, RZ, 0x1, R6 ;  /* 0x00000001ff0d7819 */ /* 0x000fe20000011606 */
[----:B------:R-:W-:Y:S08]  /*0200*/  BSSY.RECONVERGENT B0, `(.L_x_11) ;  /* 0x0000012000007945 */ /* 0x000ff00003800200 */
[----:B-1----:R-:W-:Y:S05]  /*0210*/  @P0 BRA `(.L_x_12) ;  /* 0x0000000000400947 */ /* 0x002fea0003800000 */
[----:B------:R-:W-:-:S04]  /*0220*/  IMAD R6, R8, R5, RZ ;  /* 0x0000000508067224 */ /* 0x000fc800078e02ff */
[C---:B------:R-:W-:Y:S02]  /*0230*/  VIADD R10, R6.reuse, 0xffffffff ;  /* 0xffffffff060a7836 */ /* 0x040fe40000000000 */
[C-C-:B0-----:R-:W-:Y:S02]  /*0240*/  IMAD.IADD R7, R6.reuse, 0x1, R5.reuse ;  /* 0x0000000106077824 */ /* 0x141fe400078e0205 */
[----:B------:R-:W-:Y:S02]  /*0250*/  VIADD R11, R6, 0xf ;  /* 0x0000000f060b7836 */ /* 0x000fe40000000000 */
[----:B------:R-:W-:Y:S02]  /*0260*/  IMAD.IADD R9, R10, 0x1, R5 ;  /* 0x000000010a097824 */ /* 0x000fe400078e0205 */
[----:B------:R-:W-:Y:S01]  /*0270*/  VIADD R12, R7, 0xf ;  /* 0x0000000f070c7836 */ /* 0x000fe20000000000 */
        /* <DEDUP_REMOVED lines=10> */
.L_x_12:
[----:B------:R-:W-:Y:S05]  /*0320*/  BSYNC.RECONVERGENT B0 ;  /* 0x0000000000007941 */ /* 0x000fea0003800200 */
.L_x_11:
[----:B------:R-:W-:Y:S02]  /*0330*/  IMAD.MOV.U32 R6, RZ, RZ, R13 ;  /* 0x000000ffff067224 */ /* 0x000fe400078e000d */
[----:B------:R-:W-:Y:S01]  /*0340*/  IMAD.SHL.U32 R5, R5, 0x2, RZ ;  /* 0x0000000205057824 */ /* 0x000fe200078e00ff */
[----:B------:R-:W-:Y:S06]  /*0350*/  @P1 BRA `(.L_x_13) ;  /* 0xfffffffc00981947 */ /* 0x000fec000383ffff */
.L_x_10:
[----:B0-----:R-:W0:Y:S01]  /*0360*/  LDC R9, c[0x0][0x390] ;  /* 0x0000e400ff097b82 */ /* 0x001e220000000800 */
[----:B------:R-:W-:-:S13]  /*0370*/  ISETP.NE.AND P0, PT, R0, RZ, PT ;  /* 0x000000ff0000720c */ /* 0x000fda0003f05270 */
[C---:B0-----:R-:W-:Y:S01]  /*0380*/  @!P0 VIADD R6, R9.reuse, 0xffffffff ;  /* 0xffffffff09068836 */ /* 0x041fe20000000000 */
[C---:B------:R-:W-:Y:S01]  /*0390*/  ISETP.GE.AND P1, PT, R9.reuse, 0x2, PT ;  /* 0x000000020900780c */ /* 0x040fe20003f26270 */
[----:B-1----:R-:W-:-:S05]  /*03a0*/  @!P0 VIADD R7, R9, 0xf ;  /* 0x0000000f09078836 */ /* 0x002fca0000000000 */
[----:B------:R-:W-:-:S04]  /*03b0*/  @!P0 SHF.R.S32.HI R6, RZ, R7, R6 ;  /* 0x00000007ff068219 */ /* 0x000fc80000011406 */
[----:B------:R-:W-:-:S04]  /*03c0*/  @!P0 LEA.HI.SX32 R6, R6, R9, 0x18 ;  /* 0x0000000906068211 */ /* 0x000fc800078fc2ff */
[----:B------:R-:W-:-:S05]  /*03d0*/  @!P0 LEA R6, R6, UR4, 0x2 ;  /* 0x0000000406068c11 */ /* 0x000fca000f8e10ff */
[----:B------:R0:W-:Y:S01]  /*03e0*/  @!P0 STS [R6+-0x4], RZ ;  /* 0xfffffcff06008388 */ /* 0x0001e20000000800 */
[----:B------:R-:W-:Y:S05]  /*03f0*/  @!P1 BRA `(.L_x_14) ;  /* 0x0000000000449947 */ /* 0x000fea0003800000 */
[----:B------:R-:W-:Y:S01]  /*0400*/  LEA R10, R0, 0x1, 0x1 ;  /* 0x00000001000a7811 */ /* 0x000fe200078e08ff */
[----:B------:R-:W1:Y:S01]  /*0410*/  LDCU UR8, c[0x0][0x390] ;  /* 0x00007200ff0877ac */ /* 0x000e620008000800 */
[----:B------:R-:W-:-:S05]  /*0420*/  UMOV UR5, 0x1 ;  /* 0x0000000100057882 */ /* 0x000fca0000000000 */
.L_x_15:
[----:B------:R-:W-:Y:S01]  /*0430*/  BAR.SYNC.DEFER_BLOCKING 0x0 ;  /* 0x0000000000007b1d */ /* 0x000fe20000010000 */
[----:B------:R-:W-:Y:S01]  /*0440*/  ISETP.GE.U32.AND P0, PT, R0, UR5, PT ;  /* 0x0000000500007c0c */ /* 0x000fe2000bf06070 */
[----:B------:R-:W-:Y:S01]  /*0450*/  USHF.L.U32 UR5, UR5, 0x1, URZ ;  /* 0x0000000105057899 */ /* 0x000fe200080006ff */
[----:B------:R-:W-:-:S03]  /*0460*/  SHF.R.U32.HI R5, RZ, 0x1, R5 ;  /* 0x00000001ff057819 */ /* 0x000fc60000011605 */
[----:B-1----:R-:W-:-:S08]  /*0470*/  UISETP.GE.AND UP0, UPT, UR5, UR8, UPT ;  /* 0x000000080500728c */ /* 0x002fd0000bf06270 */
[----:B0-2---:R-:W-:-:S05]  /*0480*/  @!P0 IMAD R6, R5, R10, RZ ;  /* 0x0000000a05068224 */ /* 0x005fca00078e02ff */
[----:B------:R-:W-:-:S05]  /*0490*/  @!P0 LEA R6, R6, UR4, 0x2 ;  /* 0x0000000406068c11 */ /* 0x000fca000f8e10ff */
[----:B------:R-:W-:Y:S01]  /*04a0*/  @!P0 IMAD R8, R5, 0x4, R6 ;  /* 0x0000000405088824 */ /* 0x000fe200078e0206 */
[----:B------:R-:W-:Y:S04]  /*04b0*/  @!P0 LDS R7, [R6+-0x4] ;  /* 0xfffffc0006078984 */ /* 0x000fe80000000800 */
[----:B------:R-:W0:Y:S02]  /*04c0*/  @!P0 LDS R9, [R8+-0x4] ;  /* 0xfffffc0008098984 */ /* 0x000e240000000800 */
[----:B0-----:R-:W-:Y:S02]  /*04d0*/  @!P0 IMAD.IADD R7, R7, 0x1, R9 ;  /* 0x0000000107078824 */ /* 0x001fe400078e0209 */
[----:B------:R2:W-:Y:S04]  /*04e0*/  @!P0 STS [R6+-0x4], R9 ;  /* 0xfffffc0906008388 */ /* 0x0005e80000000800 */
[----:B------:R2:W-:Y:S01]  /*04f0*/  @!P0 STS [R8+-0x4], R7 ;  /* 0xfffffc0708008388 */ /* 0x0005e20000000800 */
[----:B------:R-:W-:Y:S05]  /*0500*/  BRA.U !UP0, `(.L_x_15) ;  /* 0xfffffffd08c87547 */ /* 0x000fea000b83ffff */
.L_x_14:
[----:B------:R-:W-:Y:S08]  /*0510*/  BAR.SYNC.DEFER_BLOCKING 0x0 ;  /* 0x0000000000007b1d */ /* 0x000ff00000010000 */
[----:B0-2---:R-:W0:Y:S01]  /*0520*/  LDC.64 R6, c[0x0][0x380] ;  /* 0x0000e000ff067b82 */ /* 0x005e220000000a00 */
[----:B------:R-:W1:Y:S04]  /*0530*/  LDS R5, [R2] ;  /* 0x0000000002057984 */ /* 0x000e680000000800 */
[----:B------:R-:W2:Y:S01]  /*0540*/  LDS R11, [R4] ;  /* 0x00000000040b7984 */ /* 0x000ea20000000800 */
[----:B0-----:R-:W-:-:S04]  /*0550*/  IMAD.WIDE.U32 R6, R0, 0x4, R6 ;  /* 0x0000000400067825 */ /* 0x001fc800078e0006 */
[----:B------:R-:W-:Y:S01]  /*0560*/  IMAD.WIDE R8, R3, 0x4, R6 ;  /* 0x0000000403087825 */ /* 0x000fe200078e0206 */
[----:B-1----:R-:W-:Y:S04]  /*0570*/  STG.E desc[UR6][R6.64], R5 ;  /* 0x0000000506007986 */ /* 0x002fe8000c101906 */
[----:B--2---:R-:W-:Y:S01]  /*0580*/  STG.E desc[UR6][R8.64], R11 ;  /* 0x0000000b08007986 */ /* 0x004fe2000c101906 */
[----:B------:R-:W-:Y:S05]  /*0590*/  EXIT ;  /* 0x000000000000794d */ /* 0x000fea0003800000 */
.L_x_16:
        /* <DEDUP_REMOVED lines=14> */
.L_x_19:


//--------------------- .nv.shared._Z13parallel_scanPiS_i --------------------------
	.section	.nv.shared._Z13parallel_scanPiS_i,"aw",@nobits
	.sectionflags	@""
	.align	16
	.zero		1024


//--------------------- .nv.shared.reserved.0     --------------------------
	.section	.nv.shared.reserved.0,"aw",@nobits
	.weak		__nv_reservedSMEM_offset_0_alias
	.size		__nv_reservedSMEM_offset_0_alias, 0, 64
	.other		__nv_reservedSMEM_offset_0_alias,@"STO_CUDA_RESERVED_SHARED STV_DEFAULT"
__nv_reservedSMEM_offset_0_alias:
	.zero		0
	.zero		64


//--------------------- .nv.shared._Z16parallel_scan_v2PiS_i --------------------------
	.section	.nv.shared._Z16parallel_scan_v2PiS_i,"aw",@nobits
	.sectionflags	@""
	.align	16
	.zero		1024


//--------------------- .nv.shared._Z16parallel_scan_v3PiS_i --------------------------
	.section	.nv.shared._Z16parallel_scan_v3PiS_i,"aw",@nobits
	.sectionflags	@""
	.align	16
	.zero		1024


//--------------------- .nv.constant0._Z13parallel_scanPiS_i --------------------------
	.section	.nv.constant0._Z13parallel_scanPiS_i,"a",@progbits
	.sectionflags	@""
	.align	4
.nv.constant0._Z13parallel_scanPiS_i:
	.zero		916


//--------------------- .nv.constant0._Z16parallel_scan_v2PiS_i --------------------------
	.section	.nv.constant0._Z16parallel_scan_v2PiS_i,"a",@progbits
	.sectionflags	@""
	.align	4
.nv.constant0._Z16parallel_scan_v2PiS_i:
	.zero		916


//--------------------- .nv.constant0._Z16parallel_scan_v3PiS_i --------------------------
	.section	.nv.constant0._Z16parallel_scan_v3PiS_i,"a",@progbits
	.sectionflags	@""
	.align	4
.nv.constant0._Z16parallel_scan_v3PiS_i:
	.zero		916


//--------------------- SYMBOLS --------------------------

	.type		.nv.reservedSmem.offset0,@object
	.size		.nv.reservedSmem.offset0,0x4
	.type		.nv.reservedSmem.cap,@object
	.size		.nv.reservedSmem.cap,0x4
